//
// Generated by NVIDIA NVVM Compiler
//
// Compiler Build ID: CL-36424714
// Cuda compilation tools, release 13.0, V13.0.88
// Based on NVVM 20.0.0
//

.version 9.0
.target sm_100
.address_size 64

	// .globl	_Z18xor_decrypt_kernelPhS_hm

.visible .entry _Z18xor_decrypt_kernelPhS_hm(
	.param .u64 .ptr .align 1 _Z18xor_decrypt_kernelPhS_hm_param_0,
	.param .u64 .ptr .align 1 _Z18xor_decrypt_kernelPhS_hm_param_1,
	.param .u8 _Z18xor_decrypt_kernelPhS_hm_param_2,
	.param .u64 _Z18xor_decrypt_kernelPhS_hm_param_3
)
{
	.reg .pred 	%p<2>;
	.reg .b16 	%rs<4>;
	.reg .b32 	%r<5>;
	.reg .b64 	%rd<9>;

	ld.param.u64 	%rd2, [_Z18xor_decrypt_kernelPhS_hm_param_0];
	ld.param.u64 	%rd3, [_Z18xor_decrypt_kernelPhS_hm_param_1];
	ld.param.u8 	%rs1, [_Z18xor_decrypt_kernelPhS_hm_param_2];
	ld.param.u64 	%rd4, [_Z18xor_decrypt_kernelPhS_hm_param_3];
	mov.u32 	%r1, %ctaid.x;
	mov.u32 	%r2, %ntid.x;
	mov.u32 	%r3, %tid.x;
	mad.lo.s32 	%r4, %r1, %r2, %r3;
	cvt.s64.s32 	%rd1, %r4;
	setp.le.u64 	%p1, %rd4, %rd1;
	@%p1 bra 	$L__BB0_2;
	cvta.to.global.u64 	%rd5, %rd2;
	cvta.to.global.u64 	%rd6, %rd3;
	add.s64 	%rd7, %rd5, %rd1;
	ld.global.u8 	%rs2, [%rd7];
	xor.b16  	%rs3, %rs2, %rs1;
	add.s64 	%rd8, %rd6, %rd1;
	st.global.u8 	[%rd8], %rs3;
$L__BB0_2:
	ret;

}


// ===== COMPILED SASS (sm_100) =====

	.target	sm_100

	.elftype	@"ET_EXEC"


//--------------------- .note.nv.tkinfo           --------------------------
	.section	.note.nv.tkinfo,"",@"SHT_NOTE"
	.sectionflags	@"SHF_NOTE_NV_TKINFO"
	.tkinfo
        /*0018*/ 	.word	0x00000002
        /*0030*/ 	.string	""
        /*0030*/ 	.string	"ptxas"
        /*0030*/ 	.string	"Cuda compilation tools, release 13.0, V13.0.88"
        /*0030*/ 	.string	"Build cuda_13.0.r13.0/compiler.36424714_0"
        /*0030*/ 	.string	"-arch sm_100 -m 64 "



//--------------------- .note.nv.cuinfo           --------------------------
	.section	.note.nv.cuinfo,"",@"SHT_NOTE"
	.sectionflags	@"SHF_NOTE_NV_CUINFO"
        /*0018*/ 	.short	0x0002
        /*001a*/ 	.short	0x0064
        /*001c*/ 	.short	0x0082
	.zero		2


//--------------------- .nv.info                  --------------------------
	.section	.nv.info,"",@"SHT_CUDA_INFO"
	.align	4


	//----- nvinfo : EIATTR_REGCOUNT
	.align		4
        /*0000*/ 	.byte	0x04, 0x2f
        /*0002*/ 	.short	(.L_1 - .L_0)
	.align		4
.L_0:
        /*0004*/ 	.word	index@(_Z18xor_decrypt_kernelPhS_hm)
        /*0008*/ 	.word	0x0000000a


	//----- nvinfo : EIATTR_FRAME_SIZE
	.align		4
.L_1:
        /*000c*/ 	.byte	0x04, 0x11
        /*000e*/ 	.short	(.L_3 - .L_2)
	.align		4
.L_2:
        /*0010*/ 	.word	index@(_Z18xor_decrypt_kernelPhS_hm)
        /*0014*/ 	.word	0x00000000


	//----- nvinfo : EIATTR_MIN_STACK_SIZE
	.align		4
.L_3:
        /*0018*/ 	.byte	0x04, 0x12
        /*001a*/ 	.short	(.L_5 - .L_4)
	.align		4
.L_4:
        /*001c*/ 	.word	index@(_Z18xor_decrypt_kernelPhS_hm)
        /*0020*/ 	.word	0x00000000
.L_5:


//--------------------- .nv.compat                --------------------------
	.section	.nv.compat,"",@"SHT_CUDA_COMPAT_INFO"
	.align	4
        /*0000*/ 	.byte	0x02, 0x09, 0x00, 0x00, 0x02, 0x02, 0x01, 0x00, 0x02, 0x05, 0x05, 0x00, 0x03, 0x07, 0x01, 0x01
        /*0010*/ 	.byte	0x02, 0x03, 0x00, 0x00, 0x02, 0x06, 0x01, 0x00, 0x04, 0x0b, 0x08, 0x00, 0x09, 0x00, 0x00, 0x00
        /*0020*/ 	.byte	0x00, 0x00, 0x00, 0x00


//--------------------- .nv.info._Z18xor_decrypt_kernelPhS_hm --------------------------
	.section	.nv.info._Z18xor_decrypt_kernelPhS_hm,"",@"SHT_CUDA_INFO"
	.sectionflags	@""
	.align	4


	//----- nvinfo : EIATTR_CUDA_API_VERSION
	.align		4
        /*0000*/ 	.byte	0x04, 0x37
        /*0002*/ 	.short	(.L_7 - .L_6)
.L_6:
        /*0004*/ 	.word	0x00000082


	//----- nvinfo : EIATTR_KPARAM_INFO
	.align		4
.L_7:
        /*0008*/ 	.byte	0x04, 0x17
        /*000a*/ 	.short	(.L_9 - .L_8)
.L_8:
        /*000c*/ 	.word	0x00000000
        /*0010*/ 	.short	0x0003
        /*0012*/ 	.short	0x0018
        /*0014*/ 	.byte	0x00, 0xf0, 0x21, 0x00


	//----- nvinfo : EIATTR_KPARAM_INFO
	.align		4
.L_9:
        /*0018*/ 	.byte	0x04, 0x17
        /*001a*/ 	.short	(.L_11 - .L_10)
.L_10:
        /*001c*/ 	.word	0x00000000
        /*0020*/ 	.short	0x0002
        /*0022*/ 	.short	0x0010
        /*0024*/ 	.byte	0x00, 0xf0, 0x05, 0x00


	//----- nvinfo : EIATTR_KPARAM_INFO
	.align		4
.L_11:
        /*0028*/ 	.byte	0x04, 0x17
        /*002a*/ 	.short	(.L_13 - .L_12)
.L_12:
        /*002c*/ 	.word	0x00000000
        /*0030*/ 	.short	0x0001
        /*0032*/ 	.short	0x0008
        /*0034*/ 	.byte	0x00, 0xf5, 0x21, 0x00


	//----- nvinfo : EIATTR_KPARAM_INFO
	.align		4
.L_13:
        /*0038*/ 	.byte	0x04, 0x17
        /*003a*/ 	.short	(.L_15 - .L_14)
.L_14:
        /*003c*/ 	.word	0x00000000
        /*0040*/ 	.short	0x0000
        /*0042*/ 	.short	0x0000
        /*0044*/ 	.byte	0x00, 0xf5, 0x21, 0x00


	//----- nvinfo : EIATTR_SPARSE_MMA_MASK
	.align		4
.L_15:
        /*0048*/ 	.byte	0x03, 0x50
        /*004a*/ 	.short	0x0000


	//----- nvinfo : EIATTR_MAXREG_COUNT
	.align		4
        /*004c*/ 	.byte	0x03, 0x1b
        /*004e*/ 	.short	0x00ff


	//----- nvinfo : EIATTR_MERCURY_ISA_VERSION
	.align		4
        /*0050*/ 	.byte	0x03, 0x5f
        /*0052*/ 	.short	0x0101


	//----- nvinfo : EIATTR_VRC_CTA_INIT_COUNT
	.align		4
        /*0054*/ 	.byte	0x02, 0x4a
	.zero		1
	.zero		1


	//----- nvinfo : EIATTR_EXIT_INSTR_OFFSETS
	.align		4
        /*0058*/ 	.byte	0x04, 0x1c
        /*005a*/ 	.short	(.L_17 - .L_16)


	//   ....[0]....
.L_16:
        /*005c*/ 	.word	0x00000090


	//   ....[1]....
        /*0060*/ 	.word	0x00000140


	//----- nvinfo : EIATTR_CBANK_PARAM_SIZE
	.align		4
.L_17:
        /*0064*/ 	.byte	0x03, 0x19
        /*0066*/ 	.short	0x0020


	//----- nvinfo : EIATTR_PARAM_CBANK
	.align		4
        /*0068*/ 	.byte	0x04, 0x0a
        /*006a*/ 	.short	(.L_19 - .L_18)
	.align		4
.L_18:
        /*006c*/ 	.word	index@(.nv.constant0._Z18xor_decrypt_kernelPhS_hm)
        /*0070*/ 	.short	0x0380
        /*0072*/ 	.short	0x0020


	//----- nvinfo : EIATTR_SW_WAR
	.align		4
.L_19:
        /*0074*/ 	.byte	0x04, 0x36
        /*0076*/ 	.short	(.L_21 - .L_20)
.L_20:
        /*0078*/ 	.word	0x00000008
.L_21:


//--------------------- .nv.callgraph             --------------------------
	.section	.nv.callgraph,"",@"SHT_CUDA_CALLGRAPH"
	.align	4
	.sectionentsize	8
	.align		4
        /*0000*/ 	.word	0x00000000
	.align		4
        /*0004*/ 	.word	0xffffffff
	.align		4
        /*0008*/ 	.word	0x00000000
	.align		4
        /*000c*/ 	.word	0xfffffffe
	.align		4
        /*0010*/ 	.word	0x00000000
	.align		4
        /*0014*/ 	.word	0xfffffffd
	.align		4
        /*0018*/ 	.word	0x00000000
	.align		4
        /*001c*/ 	.word	0xfffffffc


//--------------------- .text._Z18xor_decrypt_kernelPhS_hm --------------------------
	.section	.text._Z18xor_decrypt_kernelPhS_hm,"ax",@progbits
	.align	128
        .global         _Z18xor_decrypt_kernelPhS_hm
        .type           _Z18xor_decrypt_kernelPhS_hm,@function
        .size           _Z18xor_decrypt_kernelPhS_hm,(.L_x_1 - _Z18xor_decrypt_kernelPhS_hm)
        .other          _Z18xor_decrypt_kernelPhS_hm,@"STO_CUDA_ENTRY STV_DEFAULT"
_Z18xor_decrypt_kernelPhS_hm:
.text._Z18xor_decrypt_kernelPhS_hm:
[----:B------:R-:W-:Y:S01]  /*0000*/  LDC R1, c[0x0][0x37c] ;  /* 0x0000df00ff017b82 */ /* 0x000fe20000000800 */
[----:B------:R-:W0:Y:S07]  /*0010*/  S2R R3, SR_TID.X ;  /* 0x0000000000037919 */ /* 0x000e2e0000002100 */
[----:B------:R-:W0:Y:S01]  /*0020*/  S2UR UR4, SR_CTAID.X ;  /* 0x00000000000479c3 */ /* 0x000e220000002500 */
[----:B------:R-:W1:Y:S07]  /*0030*/  LDCU.64 UR6, c[0x0][0x398] ;  /* 0x00007300ff0677ac */ /* 0x000e6e0008000a00 */
[----:B------:R-:W0:Y:S02]  /*0040*/  LDC R4, c[0x0][0x360] ;  /* 0x0000d800ff047b82 */ /* 0x000e240000000800 */
[----:B0-----:R-:W-:-:S05]  /*0050*/  IMAD R4, R4, UR4, R3 ;  /* 0x0000000404047c24 */ /* 0x001fca000f8e0203 */
[----:B-1----:R-:W-:Y:S02]  /*0060*/  ISETP.GE.U32.AND P0, PT, R4, UR6, PT ;  /* 0x0000000604007c0c */ /* 0x002fe4000bf06070 */
[----:B------:R-:W-:-:S04]  /*0070*/  SHF.R.S32.HI R0, RZ, 0x1f, R4 ;  /* 0x0000001fff007819 */ /* 0x000fc80000011404 */
[----:B------:R-:W-:-:S13]  /*0080*/  ISETP.GE.U32.AND.EX P0, PT, R0, UR7, PT, P0 ;  /* 0x0000000700007c0c */ /* 0x000fda000bf06100 */
[----:B------:R-:W-:Y:S05]  /*0090*/  @P0 EXIT ;  /* 0x000000000000094d */ /* 0x000fea0003800000 */
[----:B------:R-:W0:Y:S01]  /*00a0*/  LDCU.128 UR8, c[0x0][0x380] ;  /* 0x00007000ff0877ac */ /* 0x000e220008000c00 */
[----:B------:R-:W1:Y:S01]  /*00b0*/  LDCU.64 UR4, c[0x0][0x358] ;  /* 0x00006b00ff0477ac */ /* 0x000e620008000a00 */
[----:B------:R-:W2:Y:S01]  /*00c0*/  LDCU.U8 UR6, c[0x0][0x390] ;  /* 0x00007200ff0677ac */ /* 0x000ea20008000000 */
[----:B0-----:R-:W-:-:S04]  /*00d0*/  IADD3 R2, P0, PT, R4, UR8, RZ ;  /* 0x0000000804027c10 */ /* 0x001fc8000ff1e0ff */
[----:B------:R-:W-:-:S05]  /*00e0*/  IADD3.X R3, PT, PT, R0, UR9, RZ, P0, !PT ;  /* 0x0000000900037c10 */ /* 0x000fca00087fe4ff */
[----:B-1----:R-:W2:Y:S01]  /*00f0*/  LDG.E.U8 R2, desc[UR4][R2.64] ;  /* 0x0000000402027981 */ /* 0x002ea2000c1e1100 */
[----:B------:R-:W-:-:S04]  /*0100*/  IADD3 R4, P0, PT, R4, UR10, RZ ;  /* 0x0000000a04047c10 */ /* 0x000fc8000ff1e0ff */
[----:B------:R-:W-:Y:S02]  /*0110*/  IADD3.X R5, PT, PT, R0, UR11, RZ, P0, !PT ;  /* 0x0000000b00057c10 */ /* 0x000fe400087fe4ff */
[----:B--2---:R-:W-:-:S05]  /*0120*/  LOP3.LUT R7, R2, UR6, RZ, 0x3c, !PT ;  /* 0x0000000602077c12 */ /* 0x004fca000f8e3cff */
[----:B------:R-:W-:Y:S01]  /*0130*/  STG.E.U8 desc[UR4][R4.64], R7 ;  /* 0x0000000704007986 */ /* 0x000fe2000c101104 */
[----:B------:R-:W-:Y:S05]  /*0140*/  EXIT ;  /* 0x000000000000794d */ /* 0x000fea0003800000 */
.L_x_0:
[----:B------:R-:W-:-:S00]  /*0150*/  BRA `(.L_x_0) ;  /* 0xfffffffc00fc7947 */ /* 0x000fc0000383ffff */
[----:B------:R-:W-:-:S00]  /*0160*/  NOP ;  /* 0x0000000000007918 */ /* 0x000fc00000000000 */
        /* <DEDUP_REMOVED lines=9> */
.L_x_1:


//--------------------- .nv.shared.reserved.0     --------------------------
	.section	.nv.shared.reserved.0,"aw",@nobits
	.weak		__nv_reservedSMEM_offset_0_alias
	.size		__nv_reservedSMEM_offset_0_alias, 0, 64
	.other		__nv_reservedSMEM_offset_0_alias,@"STO_CUDA_RESERVED_SHARED STV_DEFAULT"
__nv_reservedSMEM_offset_0_alias:
	.zero		0
	.zero		64


//--------------------- .nv.constant0._Z18xor_decrypt_kernelPhS_hm --------------------------
	.section	.nv.constant0._Z18xor_decrypt_kernelPhS_hm,"a",@progbits
	.sectionflags	@""
	.align	4
.nv.constant0._Z18xor_decrypt_kernelPhS_hm:
	.zero		928


//--------------------- SYMBOLS --------------------------

	.type		.nv.reservedSmem.offset0,@object
	.size		.nv.reservedSmem.offset0,0x4
